//
// Generated by NVIDIA NVVM Compiler
//
// Compiler Build ID: CL-36424714
// Cuda compilation tools, release 13.0, V13.0.88
// Based on NVVM 20.0.0
//

.version 9.0
.target sm_100
.address_size 64

	// .globl	default_function_kernel

.visible .entry default_function_kernel(
	.param .u64 .ptr .align 1 default_function_kernel_param_0,
	.param .u64 .ptr .align 1 default_function_kernel_param_1,
	.param .u64 .ptr .align 1 default_function_kernel_param_2,
	.param .u64 .ptr .align 1 default_function_kernel_param_3
)
.maxntid 20
{
	.reg .pred 	%p<3>;
	.reg .b32 	%r<12>;
	.reg .b32 	%f<5>;
	.reg .b64 	%rd<15>;

	ld.param.u64 	%rd1, [default_function_kernel_param_0];
	ld.param.u64 	%rd2, [default_function_kernel_param_1];
	ld.param.u64 	%rd3, [default_function_kernel_param_2];
	ld.param.u64 	%rd4, [default_function_kernel_param_3];
	cvta.to.global.u64 	%rd5, %rd2;
	cvta.to.global.u64 	%rd6, %rd3;
	cvta.to.global.u64 	%rd7, %rd1;
	cvta.to.global.u64 	%rd8, %rd4;
	mov.u32 	%r1, %ctaid.x;
	mov.u32 	%r2, %tid.x;
	mad.lo.s32 	%r3, %r1, 20, %r2;
	mul.wide.u32 	%rd9, %r3, 4;
	add.s64 	%rd10, %rd8, %rd9;
	ld.global.nc.f32 	%f1, [%rd10];
	mul.hi.u32 	%r4, %r1, 1808407283;
	shr.u32 	%r5, %r4, 3;
	mul.lo.s32 	%r6, %r5, 19;
	sub.s32 	%r7, %r1, %r6;
	shl.b32 	%r8, %r7, 1;
	setp.gt.u32 	%p1, %r2, 9;
	selp.u32 	%r9, 1, 0, %p1;
	or.b32  	%r10, %r8, %r9;
	setp.gt.u32 	%p2, %r10, 18;
	selp.u32 	%r11, 1, 0, %p2;
	mul.wide.u32 	%rd11, %r11, 4;
	add.s64 	%rd12, %rd7, %rd11;
	ld.global.nc.f32 	%f2, [%rd12];
	add.s64 	%rd13, %rd6, %rd11;
	ld.global.nc.f32 	%f3, [%rd13];
	fma.rn.f32 	%f4, %f1, %f2, %f3;
	add.s64 	%rd14, %rd5, %rd9;
	st.global.f32 	[%rd14], %f4;
	ret;

}


// ===== COMPILED SASS (sm_100) =====

	.target	sm_100

	.elftype	@"ET_EXEC"


//--------------------- .note.nv.tkinfo           --------------------------
	.section	.note.nv.tkinfo,"",@"SHT_NOTE"
	.sectionflags	@"SHF_NOTE_NV_TKINFO"
	.tkinfo
        /*0018*/ 	.word	0x00000002
        /*0030*/ 	.string	""
        /*0030*/ 	.string	"ptxas"
        /*0030*/ 	.string	"Cuda compilation tools, release 13.0, V13.0.88"
        /*0030*/ 	.string	"Build cuda_13.0.r13.0/compiler.36424714_0"
        /*0030*/ 	.string	"-arch sm_100 -m 64 "



//--------------------- .note.nv.cuinfo           --------------------------
	.section	.note.nv.cuinfo,"",@"SHT_NOTE"
	.sectionflags	@"SHF_NOTE_NV_CUINFO"
        /*0018*/ 	.short	0x0002
        /*001a*/ 	.short	0x0064
        /*001c*/ 	.short	0x0082
	.zero		2


//--------------------- .nv.info                  --------------------------
	.section	.nv.info,"",@"SHT_CUDA_INFO"
	.align	4


	//----- nvinfo : EIATTR_REGCOUNT
	.align		4
        /*0000*/ 	.byte	0x04, 0x2f
        /*0002*/ 	.short	(.L_1 - .L_0)
	.align		4
.L_0:
        /*0004*/ 	.word	index@(default_function_kernel)
        /*0008*/ 	.word	0x0000000e


	//----- nvinfo : EIATTR_FRAME_SIZE
	.align		4
.L_1:
        /*000c*/ 	.byte	0x04, 0x11
        /*000e*/ 	.short	(.L_3 - .L_2)
	.align		4
.L_2:
        /*0010*/ 	.word	index@(default_function_kernel)
        /*0014*/ 	.word	0x00000000


	//----- nvinfo : EIATTR_MIN_STACK_SIZE
	.align		4
.L_3:
        /*0018*/ 	.byte	0x04, 0x12
        /*001a*/ 	.short	(.L_5 - .L_4)
	.align		4
.L_4:
        /*001c*/ 	.word	index@(default_function_kernel)
        /*0020*/ 	.word	0x00000000
.L_5:


//--------------------- .nv.compat                --------------------------
	.section	.nv.compat,"",@"SHT_CUDA_COMPAT_INFO"
	.align	4
        /*0000*/ 	.byte	0x02, 0x09, 0x00, 0x00, 0x02, 0x02, 0x01, 0x00, 0x02, 0x05, 0x05, 0x00, 0x03, 0x07, 0x01, 0x01
        /*0010*/ 	.byte	0x02, 0x03, 0x00, 0x00, 0x02, 0x06, 0x01, 0x00, 0x04, 0x0b, 0x08, 0x00, 0x09, 0x00, 0x00, 0x00
        /*0020*/ 	.byte	0x00, 0x00, 0x00, 0x00


//--------------------- .nv.info.default_function_kernel --------------------------
	.section	.nv.info.default_function_kernel,"",@"SHT_CUDA_INFO"
	.sectionflags	@""
	.align	4


	//----- nvinfo : EIATTR_CUDA_API_VERSION
	.align		4
        /*0000*/ 	.byte	0x04, 0x37
        /*0002*/ 	.short	(.L_7 - .L_6)
.L_6:
        /*0004*/ 	.word	0x00000082


	//----- nvinfo : EIATTR_KPARAM_INFO
	.align		4
.L_7:
        /*0008*/ 	.byte	0x04, 0x17
        /*000a*/ 	.short	(.L_9 - .L_8)
.L_8:
        /*000c*/ 	.word	0x00000000
        /*0010*/ 	.short	0x0003
        /*0012*/ 	.short	0x0018
        /*0014*/ 	.byte	0x00, 0xf5, 0x21, 0x00


	//----- nvinfo : EIATTR_KPARAM_INFO
	.align		4
.L_9:
        /*0018*/ 	.byte	0x04, 0x17
        /*001a*/ 	.short	(.L_11 - .L_10)
.L_10:
        /*001c*/ 	.word	0x00000000
        /*0020*/ 	.short	0x0002
        /*0022*/ 	.short	0x0010
        /*0024*/ 	.byte	0x00, 0xf5, 0x21, 0x00


	//----- nvinfo : EIATTR_KPARAM_INFO
	.align		4
.L_11:
        /*0028*/ 	.byte	0x04, 0x17
        /*002a*/ 	.short	(.L_13 - .L_12)
.L_12:
        /*002c*/ 	.word	0x00000000
        /*0030*/ 	.short	0x0001
        /*0032*/ 	.short	0x0008
        /*0034*/ 	.byte	0x00, 0xf5, 0x21, 0x00


	//----- nvinfo : EIATTR_KPARAM_INFO
	.align		4
.L_13:
        /*0038*/ 	.byte	0x04, 0x17
        /*003a*/ 	.short	(.L_15 - .L_14)
.L_14:
        /*003c*/ 	.word	0x00000000
        /*0040*/ 	.short	0x0000
        /*0042*/ 	.short	0x0000
        /*0044*/ 	.byte	0x00, 0xf5, 0x21, 0x00


	//----- nvinfo : EIATTR_SPARSE_MMA_MASK
	.align		4
.L_15:
        /*0048*/ 	.byte	0x03, 0x50
        /*004a*/ 	.short	0x0000


	//----- nvinfo : EIATTR_MAXREG_COUNT
	.align		4
        /*004c*/ 	.byte	0x03, 0x1b
        /*004e*/ 	.short	0x00ff


	//----- nvinfo : EIATTR_MERCURY_ISA_VERSION
	.align		4
        /*0050*/ 	.byte	0x03, 0x5f
        /*0052*/ 	.short	0x0101


	//----- nvinfo : EIATTR_VRC_CTA_INIT_COUNT
	.align		4
        /*0054*/ 	.byte	0x02, 0x4a
	.zero		1
	.zero		1


	//----- nvinfo : EIATTR_EXIT_INSTR_OFFSETS
	.align		4
        /*0058*/ 	.byte	0x04, 0x1c
        /*005a*/ 	.short	(.L_17 - .L_16)


	//   ....[0]....
.L_16:
        /*005c*/ 	.word	0x000001a0


	//----- nvinfo : EIATTR_MAX_THREADS
	.align		4
.L_17:
        /*0060*/ 	.byte	0x04, 0x05
        /*0062*/ 	.short	(.L_19 - .L_18)
.L_18:
        /*0064*/ 	.word	0x00000014
        /*0068*/ 	.word	0x00000001
        /*006c*/ 	.word	0x00000001


	//----- nvinfo : EIATTR_CBANK_PARAM_SIZE
	.align		4
.L_19:
        /*0070*/ 	.byte	0x03, 0x19
        /*0072*/ 	.short	0x0020


	//----- nvinfo : EIATTR_PARAM_CBANK
	.align		4
        /*0074*/ 	.byte	0x04, 0x0a
        /*0076*/ 	.short	(.L_21 - .L_20)
	.align		4
.L_20:
        /*0078*/ 	.word	index@(.nv.constant0.default_function_kernel)
        /*007c*/ 	.short	0x0380
        /*007e*/ 	.short	0x0020


	//----- nvinfo : EIATTR_SW_WAR
	.align		4
.L_21:
        /*0080*/ 	.byte	0x04, 0x36
        /*0082*/ 	.short	(.L_23 - .L_22)
.L_22:
        /*0084*/ 	.word	0x00000008
.L_23:


//--------------------- .nv.callgraph             --------------------------
	.section	.nv.callgraph,"",@"SHT_CUDA_CALLGRAPH"
	.align	4
	.sectionentsize	8
	.align		4
        /*0000*/ 	.word	0x00000000
	.align		4
        /*0004*/ 	.word	0xffffffff
	.align		4
        /*0008*/ 	.word	0x00000000
	.align		4
        /*000c*/ 	.word	0xfffffffe
	.align		4
        /*0010*/ 	.word	0x00000000
	.align		4
        /*0014*/ 	.word	0xfffffffd
	.align		4
        /*0018*/ 	.word	0x00000000
	.align		4
        /*001c*/ 	.word	0xfffffffc


//--------------------- .text.default_function_kernel --------------------------
	.section	.text.default_function_kernel,"ax",@progbits
	.align	128
        .global         default_function_kernel
        .type           default_function_kernel,@function
        .size           default_function_kernel,(.L_x_1 - default_function_kernel)
        .other          default_function_kernel,@"STO_CUDA_ENTRY STV_DEFAULT"
default_function_kernel:
.text.default_function_kernel:
[----:B------:R-:W-:Y:S01]  /*0000*/  LDC R1, c[0x0][0x37c] ;  /* 0x0000df00ff017b82 */ /* 0x000fe20000000800 */
[----:B------:R-:W0:Y:S07]  /*0010*/  S2R R11, SR_CTAID.X ;  /* 0x00000000000b7919 */ /* 0x000e2e0000002500 */
[----:B------:R-:W1:Y:S01]  /*0020*/  LDC.64 R4, c[0x0][0x380] ;  /* 0x0000e000ff047b82 */ /* 0x000e620000000a00 */
[----:B------:R-:W2:Y:S01]  /*0030*/  LDCU.64 UR4, c[0x0][0x358] ;  /* 0x00006b00ff0477ac */ /* 0x000ea20008000a00 */
[----:B------:R-:W3:Y:S06]  /*0040*/  S2R R8, SR_TID.X ;  /* 0x0000000000087919 */ /* 0x000eec0000002100 */
[----:B------:R-:W4:Y:S08]  /*0050*/  LDC.64 R2, c[0x0][0x398] ;  /* 0x0000e600ff027b82 */ /* 0x000f300000000a00 */
[----:B------:R-:W5:Y:S01]  /*0060*/  LDC.64 R6, c[0x0][0x390] ;  /* 0x0000e400ff067b82 */ /* 0x000f620000000a00 */
[----:B0-----:R-:W-:Y:S01]  /*0070*/  IMAD.HI.U32 R0, R11, 0x6bca1af3, RZ ;  /* 0x6bca1af30b007827 */ /* 0x001fe200078e00ff */
[----:B---3--:R-:W-:-:S04]  /*0080*/  ISETP.GT.U32.AND P0, PT, R8, 0x9, PT ;  /* 0x000000090800780c */ /* 0x008fc80003f04070 */
[----:B------:R-:W-:Y:S02]  /*0090*/  SHF.R.U32.HI R0, RZ, 0x3, R0 ;  /* 0x00000003ff007819 */ /* 0x000fe40000011600 */
[----:B------:R-:W-:-:S03]  /*00a0*/  SEL R9, RZ, 0x1, !P0 ;  /* 0x00000001ff097807 */ /* 0x000fc60004000000 */
[----:B------:R-:W-:Y:S02]  /*00b0*/  IMAD R0, R0, -0x13, R11 ;  /* 0xffffffed00007824 */ /* 0x000fe400078e020b */
[----:B------:R-:W-:-:S03]  /*00c0*/  IMAD R11, R11, 0x14, R8 ;  /* 0x000000140b0b7824 */ /* 0x000fc600078e0208 */
[----:B------:R-:W-:Y:S01]  /*00d0*/  LEA R0, R0, R9, 0x1 ;  /* 0x0000000900007211 */ /* 0x000fe200078e08ff */
[----:B----4-:R-:W-:-:S03]  /*00e0*/  IMAD.WIDE.U32 R2, R11, 0x4, R2 ;  /* 0x000000040b027825 */ /* 0x010fc600078e0002 */
[----:B------:R-:W-:-:S03]  /*00f0*/  ISETP.GT.U32.AND P0, PT, R0, 0x12, PT ;  /* 0x000000120000780c */ /* 0x000fc60003f04070 */
[----:B--2---:R-:W2:Y:S01]  /*0100*/  LDG.E.CONSTANT R2, desc[UR4][R2.64] ;  /* 0x0000000402027981 */ /* 0x004ea2000c1e9900 */
[----:B------:R-:W-:-:S05]  /*0110*/  SEL R9, RZ, 0x1, !P0 ;  /* 0x00000001ff097807 */ /* 0x000fca0004000000 */
[----:B-1----:R-:W-:-:S04]  /*0120*/  IMAD.WIDE.U32 R4, R9, 0x4, R4 ;  /* 0x0000000409047825 */ /* 0x002fc800078e0004 */
[----:B-----5:R-:W-:Y:S02]  /*0130*/  IMAD.WIDE.U32 R6, R9, 0x4, R6 ;  /* 0x0000000409067825 */ /* 0x020fe400078e0006 */
[----:B------:R-:W2:Y:S01]  /*0140*/  LDG.E.CONSTANT R5, desc[UR4][R4.64] ;  /* 0x0000000404057981 */ /* 0x000ea2000c1e9900 */
[----:B------:R-:W0:Y:S03]  /*0150*/  LDC.64 R8, c[0x0][0x388] ;  /* 0x0000e200ff087b82 */ /* 0x000e260000000a00 */
[----:B------:R-:W2:Y:S01]  /*0160*/  LDG.E.CONSTANT R7, desc[UR4][R6.64] ;  /* 0x0000000406077981 */ /* 0x000ea2000c1e9900 */
[----:B0-----:R-:W-:-:S04]  /*0170*/  IMAD.WIDE.U32 R8, R11, 0x4, R8 ;  /* 0x000000040b087825 */ /* 0x001fc800078e0008 */
[----:B--2---:R-:W-:-:S05]  /*0180*/  FFMA R11, R2, R5, R7 ;  /* 0x00000005020b7223 */ /* 0x004fca0000000007 */
[----:B------:R-:W-:Y:S01]  /*0190*/  STG.E desc[UR4][R8.64], R11 ;  /* 0x0000000b08007986 */ /* 0x000fe2000c101904 */
[----:B------:R-:W-:Y:S05]  /*01a0*/  EXIT ;  /* 0x000000000000794d */ /* 0x000fea0003800000 */
.L_x_0:
[----:B------:R-:W-:-:S00]  /*01b0*/  BRA `(.L_x_0) ;  /* 0xfffffffc00fc7947 */ /* 0x000fc0000383ffff */
[----:B------:R-:W-:-:S00]  /*01c0*/  NOP ;  /* 0x0000000000007918 */ /* 0x000fc00000000000 */
        /* <DEDUP_REMOVED lines=11> */
.L_x_1:


//--------------------- .nv.shared.reserved.0     --------------------------
	.section	.nv.shared.reserved.0,"aw",@nobits
	.weak		__nv_reservedSMEM_offset_0_alias
	.size		__nv_reservedSMEM_offset_0_alias, 0, 64
	.other		__nv_reservedSMEM_offset_0_alias,@"STO_CUDA_RESERVED_SHARED STV_DEFAULT"
__nv_reservedSMEM_offset_0_alias:
	.zero		0
	.zero		64


//--------------------- .nv.constant0.default_function_kernel --------------------------
	.section	.nv.constant0.default_function_kernel,"a",@progbits
	.sectionflags	@""
	.align	4
.nv.constant0.default_function_kernel:
	.zero		928


//--------------------- SYMBOLS --------------------------

	.type		.nv.reservedSmem.offset0,@object
	.size		.nv.reservedSmem.offset0,0x4
